//
// Generated by NVIDIA NVVM Compiler
//
// Compiler Build ID: CL-36424714
// Cuda compilation tools, release 13.0, V13.0.88
// Based on NVVM 20.0.0
//

.version 9.0
.target sm_100
.address_size 64

	// .globl	_Z13DrawToTextureyii

.visible .entry _Z13DrawToTextureyii(
	.param .u64 _Z13DrawToTextureyii_param_0,
	.param .u32 _Z13DrawToTextureyii_param_1,
	.param .u32 _Z13DrawToTextureyii_param_2
)
{


	ret;

}


// ===== COMPILED SASS (sm_100) =====

	.target	sm_100

	.elftype	@"ET_EXEC"


//--------------------- .note.nv.tkinfo           --------------------------
	.section	.note.nv.tkinfo,"",@"SHT_NOTE"
	.sectionflags	@"SHF_NOTE_NV_TKINFO"
	.tkinfo
        /*0018*/ 	.word	0x00000002
        /*0030*/ 	.string	""
        /*0030*/ 	.string	"ptxas"
        /*0030*/ 	.string	"Cuda compilation tools, release 13.0, V13.0.88"
        /*0030*/ 	.string	"Build cuda_13.0.r13.0/compiler.36424714_0"
        /*0030*/ 	.string	"-arch sm_100 -m 64 "



//--------------------- .note.nv.cuinfo           --------------------------
	.section	.note.nv.cuinfo,"",@"SHT_NOTE"
	.sectionflags	@"SHF_NOTE_NV_CUINFO"
        /*0018*/ 	.short	0x0002
        /*001a*/ 	.short	0x0064
        /*001c*/ 	.short	0x0082
	.zero		2


//--------------------- .nv.info                  --------------------------
	.section	.nv.info,"",@"SHT_CUDA_INFO"
	.align	4


	//----- nvinfo : EIATTR_REGCOUNT
	.align		4
        /*0000*/ 	.byte	0x04, 0x2f
        /*0002*/ 	.short	(.L_1 - .L_0)
	.align		4
.L_0:
        /*0004*/ 	.word	index@(_Z13DrawToTextureyii)
        /*0008*/ 	.word	0x00000004


	//----- nvinfo : EIATTR_FRAME_SIZE
	.align		4
.L_1:
        /*000c*/ 	.byte	0x04, 0x11
        /*000e*/ 	.short	(.L_3 - .L_2)
	.align		4
.L_2:
        /*0010*/ 	.word	index@(_Z13DrawToTextureyii)
        /*0014*/ 	.word	0x00000000


	//----- nvinfo : EIATTR_MIN_STACK_SIZE
	.align		4
.L_3:
        /*0018*/ 	.byte	0x04, 0x12
        /*001a*/ 	.short	(.L_5 - .L_4)
	.align		4
.L_4:
        /*001c*/ 	.word	index@(_Z13DrawToTextureyii)
        /*0020*/ 	.word	0x00000000
.L_5:


//--------------------- .nv.compat                --------------------------
	.section	.nv.compat,"",@"SHT_CUDA_COMPAT_INFO"
	.align	4
        /*0000*/ 	.byte	0x02, 0x09, 0x00, 0x00, 0x02, 0x02, 0x01, 0x00, 0x02, 0x05, 0x05, 0x00, 0x03, 0x07, 0x01, 0x01
        /*0010*/ 	.byte	0x02, 0x03, 0x00, 0x00, 0x02, 0x06, 0x01, 0x00, 0x04, 0x0b, 0x08, 0x00, 0x09, 0x00, 0x00, 0x00
        /*0020*/ 	.byte	0x00, 0x00, 0x00, 0x00


//--------------------- .nv.info._Z13DrawToTextureyii --------------------------
	.section	.nv.info._Z13DrawToTextureyii,"",@"SHT_CUDA_INFO"
	.sectionflags	@""
	.align	4


	//----- nvinfo : EIATTR_CUDA_API_VERSION
	.align		4
        /*0000*/ 	.byte	0x04, 0x37
        /*0002*/ 	.short	(.L_7 - .L_6)
.L_6:
        /*0004*/ 	.word	0x00000082


	//----- nvinfo : EIATTR_KPARAM_INFO
	.align		4
.L_7:
        /*0008*/ 	.byte	0x04, 0x17
        /*000a*/ 	.short	(.L_9 - .L_8)
.L_8:
        /*000c*/ 	.word	0x00000000
        /*0010*/ 	.short	0x0002
        /*0012*/ 	.short	0x000c
        /*0014*/ 	.byte	0x00, 0xf0, 0x11, 0x00


	//----- nvinfo : EIATTR_KPARAM_INFO
	.align		4
.L_9:
        /*0018*/ 	.byte	0x04, 0x17
        /*001a*/ 	.short	(.L_11 - .L_10)
.L_10:
        /*001c*/ 	.word	0x00000000
        /*0020*/ 	.short	0x0001
        /*0022*/ 	.short	0x0008
        /*0024*/ 	.byte	0x00, 0xf0, 0x11, 0x00


	//----- nvinfo : EIATTR_KPARAM_INFO
	.align		4
.L_11:
        /*0028*/ 	.byte	0x04, 0x17
        /*002a*/ 	.short	(.L_13 - .L_12)
.L_12:
        /*002c*/ 	.word	0x00000000
        /*0030*/ 	.short	0x0000
        /*0032*/ 	.short	0x0000
        /*0034*/ 	.byte	0x00, 0xf0, 0x21, 0x00


	//----- nvinfo : EIATTR_SPARSE_MMA_MASK
	.align		4
.L_13:
        /*0038*/ 	.byte	0x03, 0x50
        /*003a*/ 	.short	0x0000


	//----- nvinfo : EIATTR_MAXREG_COUNT
	.align		4
        /*003c*/ 	.byte	0x03, 0x1b
        /*003e*/ 	.short	0x00ff


	//----- nvinfo : EIATTR_MERCURY_ISA_VERSION
	.align		4
        /*0040*/ 	.byte	0x03, 0x5f
        /*0042*/ 	.short	0x0101


	//----- nvinfo : EIATTR_VRC_CTA_INIT_COUNT
	.align		4
        /*0044*/ 	.byte	0x02, 0x4a
	.zero		1
	.zero		1


	//----- nvinfo : EIATTR_EXIT_INSTR_OFFSETS
	.align		4
        /*0048*/ 	.byte	0x04, 0x1c
        /*004a*/ 	.short	(.L_15 - .L_14)


	//   ....[0]....
.L_14:
        /*004c*/ 	.word	0x00000010


	//----- nvinfo : EIATTR_CBANK_PARAM_SIZE
	.align		4
.L_15:
        /*0050*/ 	.byte	0x03, 0x19
        /*0052*/ 	.short	0x0010


	//----- nvinfo : EIATTR_PARAM_CBANK
	.align		4
        /*0054*/ 	.byte	0x04, 0x0a
        /*0056*/ 	.short	(.L_17 - .L_16)
	.align		4
.L_16:
        /*0058*/ 	.word	index@(.nv.constant0._Z13DrawToTextureyii)
        /*005c*/ 	.short	0x0380
        /*005e*/ 	.short	0x0010


	//----- nvinfo : EIATTR_SW_WAR
	.align		4
.L_17:
        /*0060*/ 	.byte	0x04, 0x36
        /*0062*/ 	.short	(.L_19 - .L_18)
.L_18:
        /*0064*/ 	.word	0x00000008
.L_19:


//--------------------- .nv.callgraph             --------------------------
	.section	.nv.callgraph,"",@"SHT_CUDA_CALLGRAPH"
	.align	4
	.sectionentsize	8
	.align		4
        /*0000*/ 	.word	0x00000000
	.align		4
        /*0004*/ 	.word	0xffffffff
	.align		4
        /*0008*/ 	.word	0x00000000
	.align		4
        /*000c*/ 	.word	0xfffffffe
	.align		4
        /*0010*/ 	.word	0x00000000
	.align		4
        /*0014*/ 	.word	0xfffffffd
	.align		4
        /*0018*/ 	.word	0x00000000
	.align		4
        /*001c*/ 	.word	0xfffffffc


//--------------------- .text._Z13DrawToTextureyii --------------------------
	.section	.text._Z13DrawToTextureyii,"ax",@progbits
	.align	128
        .global         _Z13DrawToTextureyii
        .type           _Z13DrawToTextureyii,@function
        .size           _Z13DrawToTextureyii,(.L_x_1 - _Z13DrawToTextureyii)
        .other          _Z13DrawToTextureyii,@"STO_CUDA_ENTRY STV_DEFAULT"
_Z13DrawToTextureyii:
.text._Z13DrawToTextureyii:
[----:B------:R-:W-:Y:S01]  /*0000*/  LDC R1, c[0x0][0x37c] ;  /* 0x0000df00ff017b82 */ /* 0x000fe20000000800 */
[----:B------:R-:W-:Y:S05]  /*0010*/  EXIT ;  /* 0x000000000000794d */ /* 0x000fea0003800000 */
.L_x_0:
[----:B------:R-:W-:-:S00]  /*0020*/  BRA `(.L_x_0) ;  /* 0xfffffffc00fc7947 */ /* 0x000fc0000383ffff */
[----:B------:R-:W-:-:S00]  /*0030*/  NOP ;  /* 0x0000000000007918 */ /* 0x000fc00000000000 */
        /* <DEDUP_REMOVED lines=12> */
.L_x_1:


//--------------------- .nv.shared.reserved.0     --------------------------
	.section	.nv.shared.reserved.0,"aw",@nobits
	.weak		__nv_reservedSMEM_offset_0_alias
	.size		__nv_reservedSMEM_offset_0_alias, 0, 64
	.other		__nv_reservedSMEM_offset_0_alias,@"STO_CUDA_RESERVED_SHARED STV_DEFAULT"
__nv_reservedSMEM_offset_0_alias:
	.zero		0
	.zero		64


//--------------------- .nv.constant0._Z13DrawToTextureyii --------------------------
	.section	.nv.constant0._Z13DrawToTextureyii,"a",@progbits
	.sectionflags	@""
	.align	4
.nv.constant0._Z13DrawToTextureyii:
	.zero		912


//--------------------- SYMBOLS --------------------------

	.type		.nv.reservedSmem.offset0,@object
	.size		.nv.reservedSmem.offset0,0x4
